//
// Generated by NVIDIA NVVM Compiler
//
// Compiler Build ID: CL-36424714
// Cuda compilation tools, release 13.0, V13.0.88
// Based on NVVM 20.0.0
//

.version 9.0
.target sm_100
.address_size 64

	// .globl	_Z16mat_vec_multiplyPKfS0_Pfmm
.extern .shared .align 16 .b8 partial_sums[];

.visible .entry _Z16mat_vec_multiplyPKfS0_Pfmm(
	.param .u64 .ptr .align 1 _Z16mat_vec_multiplyPKfS0_Pfmm_param_0,
	.param .u64 .ptr .align 1 _Z16mat_vec_multiplyPKfS0_Pfmm_param_1,
	.param .u64 .ptr .align 1 _Z16mat_vec_multiplyPKfS0_Pfmm_param_2,
	.param .u64 _Z16mat_vec_multiplyPKfS0_Pfmm_param_3,
	.param .u64 _Z16mat_vec_multiplyPKfS0_Pfmm_param_4
)
{
	.reg .pred 	%p<8>;
	.reg .b32 	%r<19>;
	.reg .b32 	%f<14>;
	.reg .b64 	%rd<22>;

	ld.param.u64 	%rd8, [_Z16mat_vec_multiplyPKfS0_Pfmm_param_0];
	ld.param.u64 	%rd9, [_Z16mat_vec_multiplyPKfS0_Pfmm_param_1];
	ld.param.u64 	%rd10, [_Z16mat_vec_multiplyPKfS0_Pfmm_param_2];
	ld.param.u64 	%rd12, [_Z16mat_vec_multiplyPKfS0_Pfmm_param_3];
	ld.param.u64 	%rd11, [_Z16mat_vec_multiplyPKfS0_Pfmm_param_4];
	mov.u32 	%r9, %ctaid.y;
	mov.u32 	%r10, %ntid.y;
	mov.u32 	%r11, %tid.y;
	mad.lo.s32 	%r12, %r9, %r10, %r11;
	mov.u32 	%r1, %tid.x;
	cvt.u64.u32 	%rd1, %r12;
	setp.le.u64 	%p1, %rd12, %rd1;
	@%p1 bra 	$L__BB0_10;
	cvt.u64.u32 	%rd21, %r1;
	setp.le.u64 	%p2, %rd11, %rd21;
	mov.f32 	%f13, 0f00000000;
	@%p2 bra 	$L__BB0_4;
	mul.lo.s64 	%rd3, %rd11, %rd1;
	mov.u32 	%r2, %ntid.x;
	cvta.to.global.u64 	%rd4, %rd8;
	cvta.to.global.u64 	%rd5, %rd9;
	mov.f32 	%f13, 0f00000000;
	mov.u32 	%r17, %r1;
$L__BB0_3:
	add.s64 	%rd13, %rd21, %rd3;
	shl.b64 	%rd14, %rd13, 2;
	add.s64 	%rd15, %rd4, %rd14;
	ld.global.nc.f32 	%f6, [%rd15];
	shl.b64 	%rd16, %rd21, 2;
	add.s64 	%rd17, %rd5, %rd16;
	ld.global.nc.f32 	%f7, [%rd17];
	fma.rn.f32 	%f13, %f6, %f7, %f13;
	add.s32 	%r17, %r17, %r2;
	cvt.s64.s32 	%rd21, %r17;
	setp.gt.u64 	%p3, %rd11, %rd21;
	@%p3 bra 	$L__BB0_3;
$L__BB0_4:
	shl.b32 	%r13, %r1, 2;
	mov.u32 	%r14, partial_sums;
	add.s32 	%r5, %r14, %r13;
	st.shared.f32 	[%r5], %f13;
	bar.sync 	0;
	mov.u32 	%r18, %ntid.x;
	setp.lt.u32 	%p4, %r18, 2;
	@%p4 bra 	$L__BB0_8;
$L__BB0_5:
	shr.u32 	%r8, %r18, 1;
	setp.ge.u32 	%p5, %r1, %r8;
	@%p5 bra 	$L__BB0_7;
	shl.b32 	%r15, %r8, 2;
	add.s32 	%r16, %r5, %r15;
	ld.shared.f32 	%f8, [%r16];
	ld.shared.f32 	%f9, [%r5];
	add.f32 	%f10, %f8, %f9;
	st.shared.f32 	[%r5], %f10;
$L__BB0_7:
	bar.sync 	0;
	setp.gt.u32 	%p6, %r18, 3;
	mov.u32 	%r18, %r8;
	@%p6 bra 	$L__BB0_5;
$L__BB0_8:
	setp.ne.s32 	%p7, %r1, 0;
	@%p7 bra 	$L__BB0_10;
	ld.shared.f32 	%f11, [partial_sums];
	cvta.to.global.u64 	%rd18, %rd10;
	shl.b64 	%rd19, %rd1, 2;
	add.s64 	%rd20, %rd18, %rd19;
	st.global.f32 	[%rd20], %f11;
$L__BB0_10:
	ret;

}


// ===== COMPILED SASS (sm_100) =====

	.target	sm_100

	.elftype	@"ET_EXEC"


//--------------------- .note.nv.tkinfo           --------------------------
	.section	.note.nv.tkinfo,"",@"SHT_NOTE"
	.sectionflags	@"SHF_NOTE_NV_TKINFO"
	.tkinfo
        /*0018*/ 	.word	0x00000002
        /*0030*/ 	.string	""
        /*0030*/ 	.string	"ptxas"
        /*0030*/ 	.string	"Cuda compilation tools, release 13.0, V13.0.88"
        /*0030*/ 	.string	"Build cuda_13.0.r13.0/compiler.36424714_0"
        /*0030*/ 	.string	"-arch sm_100 -m 64 "



//--------------------- .note.nv.cuinfo           --------------------------
	.section	.note.nv.cuinfo,"",@"SHT_NOTE"
	.sectionflags	@"SHF_NOTE_NV_CUINFO"
        /*0018*/ 	.short	0x0002
        /*001a*/ 	.short	0x0064
        /*001c*/ 	.short	0x0082
	.zero		2


//--------------------- .nv.info                  --------------------------
	.section	.nv.info,"",@"SHT_CUDA_INFO"
	.align	4


	//----- nvinfo : EIATTR_REGCOUNT
	.align		4
        /*0000*/ 	.byte	0x04, 0x2f
        /*0002*/ 	.short	(.L_1 - .L_0)
	.align		4
.L_0:
        /*0004*/ 	.word	index@(_Z16mat_vec_multiplyPKfS0_Pfmm)
        /*0008*/ 	.word	0x00000010


	//----- nvinfo : EIATTR_FRAME_SIZE
	.align		4
.L_1:
        /*000c*/ 	.byte	0x04, 0x11
        /*000e*/ 	.short	(.L_3 - .L_2)
	.align		4
.L_2:
        /*0010*/ 	.word	index@(_Z16mat_vec_multiplyPKfS0_Pfmm)
        /*0014*/ 	.word	0x00000000


	//----- nvinfo : EIATTR_MIN_STACK_SIZE
	.align		4
.L_3:
        /*0018*/ 	.byte	0x04, 0x12
        /*001a*/ 	.short	(.L_5 - .L_4)
	.align		4
.L_4:
        /*001c*/ 	.word	index@(_Z16mat_vec_multiplyPKfS0_Pfmm)
        /*0020*/ 	.word	0x00000000
.L_5:


//--------------------- .nv.compat                --------------------------
	.section	.nv.compat,"",@"SHT_CUDA_COMPAT_INFO"
	.align	4
        /*0000*/ 	.byte	0x02, 0x09, 0x00, 0x00, 0x02, 0x02, 0x01, 0x00, 0x02, 0x05, 0x05, 0x00, 0x03, 0x07, 0x01, 0x01
        /*0010*/ 	.byte	0x02, 0x03, 0x00, 0x00, 0x02, 0x06, 0x01, 0x00, 0x04, 0x0b, 0x08, 0x00, 0x09, 0x00, 0x00, 0x00
        /*0020*/ 	.byte	0x00, 0x00, 0x00, 0x00


//--------------------- .nv.info._Z16mat_vec_multiplyPKfS0_Pfmm --------------------------
	.section	.nv.info._Z16mat_vec_multiplyPKfS0_Pfmm,"",@"SHT_CUDA_INFO"
	.sectionflags	@""
	.align	4


	//----- nvinfo : EIATTR_CUDA_API_VERSION
	.align		4
        /*0000*/ 	.byte	0x04, 0x37
        /*0002*/ 	.short	(.L_7 - .L_6)
.L_6:
        /*0004*/ 	.word	0x00000082


	//----- nvinfo : EIATTR_KPARAM_INFO
	.align		4
.L_7:
        /*0008*/ 	.byte	0x04, 0x17
        /*000a*/ 	.short	(.L_9 - .L_8)
.L_8:
        /*000c*/ 	.word	0x00000000
        /*0010*/ 	.short	0x0004
        /*0012*/ 	.short	0x0020
        /*0014*/ 	.byte	0x00, 0xf0, 0x21, 0x00


	//----- nvinfo : EIATTR_KPARAM_INFO
	.align		4
.L_9:
        /*0018*/ 	.byte	0x04, 0x17
        /*001a*/ 	.short	(.L_11 - .L_10)
.L_10:
        /*001c*/ 	.word	0x00000000
        /*0020*/ 	.short	0x0003
        /*0022*/ 	.short	0x0018
        /*0024*/ 	.byte	0x00, 0xf0, 0x21, 0x00


	//----- nvinfo : EIATTR_KPARAM_INFO
	.align		4
.L_11:
        /*0028*/ 	.byte	0x04, 0x17
        /*002a*/ 	.short	(.L_13 - .L_12)
.L_12:
        /*002c*/ 	.word	0x00000000
        /*0030*/ 	.short	0x0002
        /*0032*/ 	.short	0x0010
        /*0034*/ 	.byte	0x00, 0xf5, 0x21, 0x00


	//----- nvinfo : EIATTR_KPARAM_INFO
	.align		4
.L_13:
        /*0038*/ 	.byte	0x04, 0x17
        /*003a*/ 	.short	(.L_15 - .L_14)
.L_14:
        /*003c*/ 	.word	0x00000000
        /*0040*/ 	.short	0x0001
        /*0042*/ 	.short	0x0008
        /*0044*/ 	.byte	0x00, 0xf5, 0x21, 0x00


	//----- nvinfo : EIATTR_KPARAM_INFO
	.align		4
.L_15:
        /*0048*/ 	.byte	0x04, 0x17
        /*004a*/ 	.short	(.L_17 - .L_16)
.L_16:
        /*004c*/ 	.word	0x00000000
        /*0050*/ 	.short	0x0000
        /*0052*/ 	.short	0x0000
        /*0054*/ 	.byte	0x00, 0xf5, 0x21, 0x00


	//----- nvinfo : EIATTR_SPARSE_MMA_MASK
	.align		4
.L_17:
        /*0058*/ 	.byte	0x03, 0x50
        /*005a*/ 	.short	0x0000


	//----- nvinfo : EIATTR_MAXREG_COUNT
	.align		4
        /*005c*/ 	.byte	0x03, 0x1b
        /*005e*/ 	.short	0x00ff


	//----- nvinfo : EIATTR_NUM_BARRIERS
	.align		4
        /*0060*/ 	.byte	0x02, 0x4c
        /*0062*/ 	.byte	0x01
	.zero		1


	//----- nvinfo : EIATTR_MERCURY_ISA_VERSION
	.align		4
        /*0064*/ 	.byte	0x03, 0x5f
        /*0066*/ 	.short	0x0101


	//----- nvinfo : EIATTR_VRC_CTA_INIT_COUNT
	.align		4
        /*0068*/ 	.byte	0x02, 0x4a
	.zero		1
	.zero		1


	//----- nvinfo : EIATTR_EXIT_INSTR_OFFSETS
	.align		4
        /*006c*/ 	.byte	0x04, 0x1c
        /*006e*/ 	.short	(.L_19 - .L_18)


	//   ....[0]....
.L_18:
        /*0070*/ 	.word	0x00000080


	//   ....[1]....
        /*0074*/ 	.word	0x000003f0


	//   ....[2]....
        /*0078*/ 	.word	0x00000480


	//----- nvinfo : EIATTR_CRS_STACK_SIZE
	.align		4
.L_19:
        /*007c*/ 	.byte	0x04, 0x1e
        /*007e*/ 	.short	(.L_21 - .L_20)
.L_20:
        /*0080*/ 	.word	0x00000000


	//----- nvinfo : EIATTR_CBANK_PARAM_SIZE
	.align		4
.L_21:
        /*0084*/ 	.byte	0x03, 0x19
        /*0086*/ 	.short	0x0028


	//----- nvinfo : EIATTR_PARAM_CBANK
	.align		4
        /*0088*/ 	.byte	0x04, 0x0a
        /*008a*/ 	.short	(.L_23 - .L_22)
	.align		4
.L_22:
        /*008c*/ 	.word	index@(.nv.constant0._Z16mat_vec_multiplyPKfS0_Pfmm)
        /*0090*/ 	.short	0x0380
        /*0092*/ 	.short	0x0028


	//----- nvinfo : EIATTR_SW_WAR
	.align		4
.L_23:
        /*0094*/ 	.byte	0x04, 0x36
        /*0096*/ 	.short	(.L_25 - .L_24)
.L_24:
        /*0098*/ 	.word	0x00000008
.L_25:


//--------------------- .nv.callgraph             --------------------------
	.section	.nv.callgraph,"",@"SHT_CUDA_CALLGRAPH"
	.align	4
	.sectionentsize	8
	.align		4
        /*0000*/ 	.word	0x00000000
	.align		4
        /*0004*/ 	.word	0xffffffff
	.align		4
        /*0008*/ 	.word	0x00000000
	.align		4
        /*000c*/ 	.word	0xfffffffe
	.align		4
        /*0010*/ 	.word	0x00000000
	.align		4
        /*0014*/ 	.word	0xfffffffd
	.align		4
        /*0018*/ 	.word	0x00000000
	.align		4
        /*001c*/ 	.word	0xfffffffc


//--------------------- .text._Z16mat_vec_multiplyPKfS0_Pfmm --------------------------
	.section	.text._Z16mat_vec_multiplyPKfS0_Pfmm,"ax",@progbits
	.align	128
        .global         _Z16mat_vec_multiplyPKfS0_Pfmm
        .type           _Z16mat_vec_multiplyPKfS0_Pfmm,@function
        .size           _Z16mat_vec_multiplyPKfS0_Pfmm,(.L_x_6 - _Z16mat_vec_multiplyPKfS0_Pfmm)
        .other          _Z16mat_vec_multiplyPKfS0_Pfmm,@"STO_CUDA_ENTRY STV_DEFAULT"
_Z16mat_vec_multiplyPKfS0_Pfmm:
.text._Z16mat_vec_multiplyPKfS0_Pfmm:
[----:B------:R-:W-:Y:S01]  /*0000*/  LDC R1, c[0x0][0x37c] ;  /* 0x0000df00ff017b82 */ /* 0x000fe20000000800 */
[----:B------:R-:W0:Y:S07]  /*0010*/  S2R R0, SR_TID.Y ;  /* 0x0000000000007919 */ /* 0x000e2e0000002200 */
[----:B------:R-:W0:Y:S01]  /*0020*/  S2UR UR4, SR_CTAID.Y ;  /* 0x00000000000479c3 */ /* 0x000e220000002600 */
[----:B------:R-:W1:Y:S07]  /*0030*/  LDCU.64 UR6, c[0x0][0x398] ;  /* 0x00007300ff0677ac */ /* 0x000e6e0008000a00 */
[----:B------:R-:W0:Y:S02]  /*0040*/  LDC R9, c[0x0][0x364] ;  /* 0x0000d900ff097b82 */ /* 0x000e240000000800 */
[----:B0-----:R-:W-:-:S05]  /*0050*/  IMAD R9, R9, UR4, R0 ;  /* 0x0000000409097c24 */ /* 0x001fca000f8e0200 */
[----:B-1----:R-:W-:-:S04]  /*0060*/  ISETP.GE.U32.AND P0, PT, R9, UR6, PT ;  /* 0x0000000609007c0c */ /* 0x002fc8000bf06070 */
[----:B------:R-:W-:-:S13]  /*0070*/  ISETP.GE.U32.AND.EX P0, PT, RZ, UR7, PT, P0 ;  /* 0x00000007ff007c0c */ /* 0x000fda000bf06100 */
[----:B------:R-:W-:Y:S05]  /*0080*/  @P0 EXIT ;  /* 0x000000000000094d */ /* 0x000fea0003800000 */
[----:B------:R-:W0:Y:S01]  /*0090*/  S2R R10, SR_TID.X ;  /* 0x00000000000a7919 */ /* 0x000e220000002100 */
[----:B------:R-:W0:Y:S01]  /*00a0*/  LDCU.64 UR4, c[0x0][0x3a0] ;  /* 0x00007400ff0477ac */ /* 0x000e220008000a00 */
[----:B------:R-:W-:Y:S01]  /*00b0*/  BSSY.RECONVERGENT B0, `(.L_x_0) ;  /* 0x000001d000007945 */ /* 0x000fe20003800200 */
[----:B------:R-:W-:Y:S01]  /*00c0*/  IMAD.MOV.U32 R0, RZ, RZ, RZ ;  /* 0x000000ffff007224 */ /* 0x000fe200078e00ff */
[----:B------:R-:W1:Y:S01]  /*00d0*/  LDCU.64 UR8, c[0x0][0x358] ;  /* 0x00006b00ff0877ac */ /* 0x000e620008000a00 */
[----:B------:R-:W2:Y:S01]  /*00e0*/  LDCU.128 UR12, c[0x0][0x380] ;  /* 0x00007000ff0c77ac */ /* 0x000ea20008000c00 */
[----:B0-----:R-:W-:-:S04]  /*00f0*/  ISETP.GE.U32.AND P0, PT, R10, UR4, PT ;  /* 0x000000040a007c0c */ /* 0x001fc8000bf06070 */
[----:B------:R-:W-:-:S13]  /*0100*/  ISETP.GE.U32.AND.EX P0, PT, RZ, UR5, PT, P0 ;  /* 0x00000005ff007c0c */ /* 0x000fda000bf06100 */
[----:B-12---:R-:W-:Y:S05]  /*0110*/  @P0 BRA `(.L_x_1) ;  /* 0x0000000000580947 */ /* 0x006fea0003800000 */
[----:B------:R-:W0:Y:S01]  /*0120*/  LDC R11, c[0x0][0x360] ;  /* 0x0000d800ff0b7b82 */ /* 0x000e220000000800 */
[--C-:B------:R-:W-:Y:S02]  /*0130*/  IMAD.MOV.U32 R12, RZ, RZ, R10.reuse ;  /* 0x000000ffff0c7224 */ /* 0x100fe400078e000a */
[----:B------:R-:W-:Y:S02]  /*0140*/  IMAD.MOV.U32 R13, RZ, RZ, RZ ;  /* 0x000000ffff0d7224 */ /* 0x000fe400078e00ff */
[----:B------:R-:W-:Y:S02]  /*0150*/  IMAD.MOV.U32 R0, RZ, RZ, RZ ;  /* 0x000000ffff007224 */ /* 0x000fe400078e00ff */
[----:B------:R-:W-:-:S07]  /*0160*/  IMAD.MOV.U32 R8, RZ, RZ, R10 ;  /* 0x000000ffff087224 */ /* 0x000fce00078e000a */
.L_x_2:
[----:B------:R-:W-:Y:S01]  /*0170*/  IMAD.MOV.U32 R2, RZ, RZ, R12 ;  /* 0x000000ffff027224 */ /* 0x000fe200078e000c */
[----:B------:R-:W-:Y:S01]  /*0180*/  LEA R6, P1, R12, UR14, 0x2 ;  /* 0x0000000e0c067c11 */ /* 0x000fe2000f8210ff */
[----:B------:R-:W-:-:S03]  /*0190*/  IMAD.MOV.U32 R3, RZ, RZ, R13 ;  /* 0x000000ffff037224 */ /* 0x000fc600078e000d */
[----:B------:R-:W-:Y:S01]  /*01a0*/  LEA.HI.X R7, R12, UR15, R13, 0x2, P1 ;  /* 0x0000000f0c077c11 */ /* 0x000fe200088f140d */
[----:B------:R-:W-:-:S04]  /*01b0*/  IMAD.WIDE.U32 R2, R9, UR4, R2 ;  /* 0x0000000409027c25 */ /* 0x000fc8000f8e0002 */
[----:B------:R-:W-:Y:S01]  /*01c0*/  IMAD R3, R9, UR5, R3 ;  /* 0x0000000509037c24 */ /* 0x000fe2000f8e0203 */
[C---:B------:R-:W-:Y:S01]  /*01d0*/  LEA R4, P0, R2.reuse, UR12, 0x2 ;  /* 0x0000000c02047c11 */ /* 0x040fe2000f8010ff */
[----:B------:R-:W2:Y:S03]  /*01e0*/  LDG.E.CONSTANT R6, desc[UR8][R6.64] ;  /* 0x0000000806067981 */ /* 0x000ea6000c1e9900 */
[----:B------:R-:W-:-:S06]  /*01f0*/  LEA.HI.X R5, R2, UR13, R3, 0x2, P0 ;  /* 0x0000000d02057c11 */ /* 0x000fcc00080f1403 */
[----:B------:R-:W2:Y:S01]  /*0200*/  LDG.E.CONSTANT R5, desc[UR8][R4.64] ;  /* 0x0000000804057981 */ /* 0x000ea2000c1e9900 */
[----:B0-----:R-:W-:-:S05]  /*0210*/  IMAD.IADD R12, R11, 0x1, R8 ;  /* 0x000000010b0c7824 */ /* 0x001fca00078e0208 */
[----:B------:R-:W-:Y:S02]  /*0220*/  ISETP.GE.U32.AND P0, PT, R12, UR4, PT ;  /* 0x000000040c007c0c */ /* 0x000fe4000bf06070 */
[----:B------:R-:W-:-:S04]  /*0230*/  SHF.R.S32.HI R13, RZ, 0x1f, R12 ;  /* 0x0000001fff0d7819 */ /* 0x000fc8000001140c */
[----:B------:R-:W-:Y:S01]  /*0240*/  ISETP.GE.U32.AND.EX P0, PT, R13, UR5, PT, P0 ;  /* 0x000000050d007c0c */ /* 0x000fe2000bf06100 */
[----:B------:R-:W-:Y:S02]  /*0250*/  IMAD.MOV.U32 R8, RZ, RZ, R12 ;  /* 0x000000ffff087224 */ /* 0x000fe400078e000c */
[----:B--2---:R-:W-:-:S10]  /*0260*/  FFMA R0, R5, R6, R0 ;  /* 0x0000000605007223 */ /* 0x004fd40000000000 */
[----:B------:R-:W-:Y:S05]  /*0270*/  @!P0 BRA `(.L_x_2) ;  /* 0xfffffffc00bc8947 */ /* 0x000fea000383ffff */
.L_x_1:
[----:B------:R-:W-:Y:S05]  /*0280*/  BSYNC.RECONVERGENT B0 ;  /* 0x0000000000007941 */ /* 0x000fea0003800200 */
.L_x_0:
[----:B------:R-:W0:Y:S01]  /*0290*/  S2UR UR5, SR_CgaCtaId ;  /* 0x00000000000579c3 */ /* 0x000e220000008800 */
[----:B------:R-:W-:Y:S01]  /*02a0*/  UMOV UR4, 0x400 ;  /* 0x0000040000047882 */ /* 0x000fe20000000000 */
[----:B------:R-:W1:Y:S01]  /*02b0*/  LDCU UR6, c[0x0][0x360] ;  /* 0x00006c00ff0677ac */ /* 0x000e620008000800 */
[----:B------:R-:W-:Y:S01]  /*02c0*/  ISETP.NE.AND P0, PT, R10, RZ, PT ;  /* 0x000000ff0a00720c */ /* 0x000fe20003f05270 */
[----:B-1----:R-:W-:Y:S02]  /*02d0*/  UISETP.GE.U32.AND UP0, UPT, UR6, 0x2, UPT ;  /* 0x000000020600788c */ /* 0x002fe4000bf06070 */
[----:B0-----:R-:W-:-:S06]  /*02e0*/  ULEA UR4, UR5, UR4, 0x18 ;  /* 0x0000000405047291 */ /* 0x001fcc000f8ec0ff */
[----:B------:R-:W-:-:S05]  /*02f0*/  LEA R3, R10, UR4, 0x2 ;  /* 0x000000040a037c11 */ /* 0x000fca000f8e10ff */
[----:B------:R0:W-:Y:S01]  /*0300*/  STS [R3], R0 ;  /* 0x0000000003007388 */ /* 0x0001e20000000800 */
[----:B------:R-:W-:Y:S06]  /*0310*/  BAR.SYNC.DEFER_BLOCKING 0x0 ;  /* 0x0000000000007b1d */ /* 0x000fec0000010000 */
[----:B------:R-:W-:Y:S05]  /*0320*/  BRA.U !UP0, `(.L_x_3) ;  /* 0x0000000108307547 */ /* 0x000fea000b800000 */
[----:B0-----:R-:W-:-:S07]  /*0330*/  IMAD.U32 R0, RZ, RZ, UR6 ;  /* 0x00000006ff007e24 */ /* 0x001fce000f8e00ff */
.L_x_4:
[----:B------:R-:W-:-:S04]  /*0340*/  SHF.R.U32.HI R6, RZ, 0x1, R0 ;  /* 0x00000001ff067819 */ /* 0x000fc80000011600 */
[----:B------:R-:W-:-:S13]  /*0350*/  ISETP.GE.U32.AND P1, PT, R10, R6, PT ;  /* 0x000000060a00720c */ /* 0x000fda0003f26070 */
[----:B------:R-:W-:Y:S01]  /*0360*/  @!P1 IMAD R2, R6, 0x4, R3 ;  /* 0x0000000406029824 */ /* 0x000fe200078e0203 */
[----:B------:R-:W-:Y:S05]  /*0370*/  @!P1 LDS R5, [R3] ;  /* 0x0000000003059984 */ /* 0x000fea0000000800 */
[----:B------:R-:W0:Y:S02]  /*0380*/  @!P1 LDS R2, [R2] ;  /* 0x0000000002029984 */ /* 0x000e240000000800 */
[----:B0-----:R-:W-:-:S05]  /*0390*/  @!P1 FADD R4, R2, R5 ;  /* 0x0000000502049221 */ /* 0x001fca0000000000 */
[----:B------:R1:W-:Y:S01]  /*03a0*/  @!P1 STS [R3], R4 ;  /* 0x0000000403009388 */ /* 0x0003e20000000800 */
[----:B------:R-:W-:Y:S01]  /*03b0*/  BAR.SYNC.DEFER_BLOCKING 0x0 ;  /* 0x0000000000007b1d */ /* 0x000fe20000010000 */
[----:B------:R-:W-:Y:S01]  /*03c0*/  ISETP.GT.U32.AND P1, PT, R0, 0x3, PT ;  /* 0x000000030000780c */ /* 0x000fe20003f24070 */
[----:B------:R-:W-:-:S12]  /*03d0*/  IMAD.MOV.U32 R0, RZ, RZ, R6 ;  /* 0x000000ffff007224 */ /* 0x000fd800078e0006 */
[----:B-1----:R-:W-:Y:S05]  /*03e0*/  @P1 BRA `(.L_x_4) ;  /* 0xfffffffc00d41947 */ /* 0x002fea000383ffff */
.L_x_3:
[----:B------:R-:W-:Y:S05]  /*03f0*/  @P0 EXIT ;  /* 0x000000000000094d */ /* 0x000fea0003800000 */
[----:B------:R-:W1:Y:S01]  /*0400*/  S2UR UR5, SR_CgaCtaId ;  /* 0x00000000000579c3 */ /* 0x000e620000008800 */
[----:B------:R-:W-:Y:S02]  /*0410*/  UMOV UR4, 0x400 ;  /* 0x0000040000047882 */ /* 0x000fe40000000000 */
[----:B-1----:R-:W-:-:S09]  /*0420*/  ULEA UR4, UR5, UR4, 0x18 ;  /* 0x0000000405047291 */ /* 0x002fd2000f8ec0ff */
[----:B------:R-:W1:Y:S02]  /*0430*/  LDS R5, [UR4] ;  /* 0x00000004ff057984 */ /* 0x000e640008000800 */
[----:B------:R-:W2:Y:S02]  /*0440*/  LDCU.64 UR4, c[0x0][0x390] ;  /* 0x00007200ff0477ac */ /* 0x000ea40008000a00 */
[----:B--2---:R-:W-:-:S04]  /*0450*/  LEA R2, P0, R9, UR4, 0x2 ;  /* 0x0000000409027c11 */ /* 0x004fc8000f8010ff */
[----:B0-----:R-:W-:-:S05]  /*0460*/  LEA.HI.X R3, R9, UR5, RZ, 0x2, P0 ;  /* 0x0000000509037c11 */ /* 0x001fca00080f14ff */
[----:B-1----:R-:W-:Y:S01]  /*0470*/  STG.E desc[UR8][R2.64], R5 ;  /* 0x0000000502007986 */ /* 0x002fe2000c101908 */
[----:B------:R-:W-:Y:S05]  /*0480*/  EXIT ;  /* 0x000000000000794d */ /* 0x000fea0003800000 */
.L_x_5:
[----:B------:R-:W-:-:S00]  /*0490*/  BRA `(.L_x_5) ;  /* 0xfffffffc00fc7947 */ /* 0x000fc0000383ffff */
[----:B------:R-:W-:-:S00]  /*04a0*/  NOP ;  /* 0x0000000000007918 */ /* 0x000fc00000000000 */
        /* <DEDUP_REMOVED lines=13> */
.L_x_6:


//--------------------- .nv.shared._Z16mat_vec_multiplyPKfS0_Pfmm --------------------------
	.section	.nv.shared._Z16mat_vec_multiplyPKfS0_Pfmm,"aw",@nobits
	.sectionflags	@""
	.align	16
	.zero		1024


//--------------------- .nv.shared.reserved.0     --------------------------
	.section	.nv.shared.reserved.0,"aw",@nobits
	.weak		__nv_reservedSMEM_offset_0_alias
	.size		__nv_reservedSMEM_offset_0_alias, 0, 64
	.other		__nv_reservedSMEM_offset_0_alias,@"STO_CUDA_RESERVED_SHARED STV_DEFAULT"
__nv_reservedSMEM_offset_0_alias:
	.zero		0
	.zero		64


//--------------------- .nv.constant0._Z16mat_vec_multiplyPKfS0_Pfmm --------------------------
	.section	.nv.constant0._Z16mat_vec_multiplyPKfS0_Pfmm,"a",@progbits
	.sectionflags	@""
	.align	4
.nv.constant0._Z16mat_vec_multiplyPKfS0_Pfmm:
	.zero		936


//--------------------- SYMBOLS --------------------------

	.type		.nv.reservedSmem.offset0,@object
	.size		.nv.reservedSmem.offset0,0x4
	.type		.nv.reservedSmem.cap,@object
	.size		.nv.reservedSmem.cap,0x4
